	.headerflags	@"EF_CUDA_TEXMODE_UNIFIED EF_CUDA_64BIT_ADDRESS EF_CUDA_ACCELERATORS EF_CUDA_SM90 EF_CUDA_VIRTUAL_SM(EF_CUDA_SM90)"
	.elftype	@"ET_EXEC"


//--------------------- .nv.info                  --------------------------
	.section	.nv.info,"",@"SHT_CUDA_INFO"
	.align	4


	//----- nvinfo : EIATTR_REGCOUNT
	.align		4
        /*0000*/ 	.byte	0x04, 0x2f
        /*0002*/ 	.short	(.L_3 - .L_2)
	.align		4
.L_2:
        /*0004*/ 	.word	index@(triton_poi_fused__native_batch_norm_legit_no_training_add_convolution_relu_45)
        /*0008*/ 	.word	0x0000002b


	//----- nvinfo : EIATTR_MIN_STACK_SIZE
	.align		4
.L_3:
        /*000c*/ 	.byte	0x04, 0x12
        /*000e*/ 	.short	(.L_5 - .L_4)
	.align		4
.L_4:
        /*0010*/ 	.word	index@(triton_poi_fused__native_batch_norm_legit_no_training_add_convolution_relu_45)
        /*0014*/ 	.word	0x00000000


	//----- nvinfo : EIATTR_FRAME_SIZE
	.align		4
.L_5:
        /*0018*/ 	.byte	0x04, 0x11
        /*001a*/ 	.short	(.L_7 - .L_6)
	.align		4
.L_6:
        /*001c*/ 	.word	index@(triton_poi_fused__native_batch_norm_legit_no_training_add_convolution_relu_45)
        /*0020*/ 	.word	0x00000000


	//----- nvinfo : EIATTR_MIN_STACK_SIZE
	.align		4
.L_7:
        /*0024*/ 	.byte	0x04, 0x12
        /*0026*/ 	.short	(.L_9 - .L_8)
	.align		4
.L_8:
        /*0028*/ 	.word	index@(triton_poi_fused__native_batch_norm_legit_no_training_add_convolution_relu_45)
        /*002c*/ 	.word	0x00000000
.L_9:


//--------------------- .nv.info.triton_poi_fused__native_batch_norm_legit_no_training_add_convolution_relu_45 --------------------------
	.section	.nv.info.triton_poi_fused__native_batch_norm_legit_no_training_add_convolution_relu_45,"",@"SHT_CUDA_INFO"
	.sectionflags	@""
	.align	4


	//----- nvinfo : EIATTR_CUDA_API_VERSION
	.align		4
        /*0000*/ 	.byte	0x04, 0x37
        /*0002*/ 	.short	(.L_11 - .L_10)
.L_10:
        /*0004*/ 	.word	0x0000007c


	//----- nvinfo : EIATTR_KPARAM_INFO
	.align		4
.L_11:
        /*0008*/ 	.byte	0x04, 0x17
        /*000a*/ 	.short	(.L_13 - .L_12)
.L_12:
        /*000c*/ 	.word	0x00000000
        /*0010*/ 	.short	0x000d
        /*0012*/ 	.short	0x0068
        /*0014*/ 	.byte	0x00, 0xf0, 0x11, 0x00


	//----- nvinfo : EIATTR_KPARAM_INFO
	.align		4
.L_13:
        /*0018*/ 	.byte	0x04, 0x17
        /*001a*/ 	.short	(.L_15 - .L_14)
.L_14:
        /*001c*/ 	.word	0x00000000
        /*0020*/ 	.short	0x000c
        /*0022*/ 	.short	0x0060
        /*0024*/ 	.byte	0x00, 0xf4, 0x21, 0x00


	//----- nvinfo : EIATTR_KPARAM_INFO
	.align		4
.L_15:
        /*0028*/ 	.byte	0x04, 0x17
        /*002a*/ 	.short	(.L_17 - .L_16)
.L_16:
        /*002c*/ 	.word	0x00000000
        /*0030*/ 	.short	0x000b
        /*0032*/ 	.short	0x0058
        /*0034*/ 	.byte	0x00, 0xf4, 0x21, 0x00


	//----- nvinfo : EIATTR_KPARAM_INFO
	.align		4
.L_17:
        /*0038*/ 	.byte	0x04, 0x17
        /*003a*/ 	.short	(.L_19 - .L_18)
.L_18:
        /*003c*/ 	.word	0x00000000
        /*0040*/ 	.short	0x000a
        /*0042*/ 	.short	0x0050
        /*0044*/ 	.byte	0x00, 0xf4, 0x21, 0x00


	//----- nvinfo : EIATTR_KPARAM_INFO
	.align		4
.L_19:
        /*0048*/ 	.byte	0x04, 0x17
        /*004a*/ 	.short	(.L_21 - .L_20)
.L_20:
        /*004c*/ 	.word	0x00000000
        /*0050*/ 	.short	0x0009
        /*0052*/ 	.short	0x0048
        /*0054*/ 	.byte	0x00, 0xf4, 0x21, 0x00


	//----- nvinfo : EIATTR_KPARAM_INFO
	.align		4
.L_21:
        /*0058*/ 	.byte	0x04, 0x17
        /*005a*/ 	.short	(.L_23 - .L_22)
.L_22:
        /*005c*/ 	.word	0x00000000
        /*0060*/ 	.short	0x0008
        /*0062*/ 	.short	0x0040
        /*0064*/ 	.byte	0x00, 0xf4, 0x21, 0x00


	//----- nvinfo : EIATTR_KPARAM_INFO
	.align		4
.L_23:
        /*0068*/ 	.byte	0x04, 0x17
        /*006a*/ 	.short	(.L_25 - .L_24)
.L_24:
        /*006c*/ 	.word	0x00000000
        /*0070*/ 	.short	0x0007
        /*0072*/ 	.short	0x0038
        /*0074*/ 	.byte	0x00, 0xf4, 0x21, 0x00


	//----- nvinfo : EIATTR_KPARAM_INFO
	.align		4
.L_25:
        /*0078*/ 	.byte	0x04, 0x17
        /*007a*/ 	.short	(.L_27 - .L_26)
.L_26:
        /*007c*/ 	.word	0x00000000
        /*0080*/ 	.short	0x0006
        /*0082*/ 	.short	0x0030
        /*0084*/ 	.byte	0x00, 0xf4, 0x21, 0x00


	//----- nvinfo : EIATTR_KPARAM_INFO
	.align		4
.L_27:
        /*0088*/ 	.byte	0x04, 0x17
        /*008a*/ 	.short	(.L_29 - .L_28)
.L_28:
        /*008c*/ 	.word	0x00000000
        /*0090*/ 	.short	0x0005
        /*0092*/ 	.short	0x0028
        /*0094*/ 	.byte	0x00, 0xf4, 0x21, 0x00


	//----- nvinfo : EIATTR_KPARAM_INFO
	.align		4
.L_29:
        /*0098*/ 	.byte	0x04, 0x17
        /*009a*/ 	.short	(.L_31 - .L_30)
.L_30:
        /*009c*/ 	.word	0x00000000
        /*00a0*/ 	.short	0x0004
        /*00a2*/ 	.short	0x0020
        /*00a4*/ 	.byte	0x00, 0xf4, 0x21, 0x00


	//----- nvinfo : EIATTR_KPARAM_INFO
	.align		4
.L_31:
        /*00a8*/ 	.byte	0x04, 0x17
        /*00aa*/ 	.short	(.L_33 - .L_32)
.L_32:
        /*00ac*/ 	.word	0x00000000
        /*00b0*/ 	.short	0x0003
        /*00b2*/ 	.short	0x0018
        /*00b4*/ 	.byte	0x00, 0xf4, 0x21, 0x00


	//----- nvinfo : EIATTR_KPARAM_INFO
	.align		4
.L_33:
        /*00b8*/ 	.byte	0x04, 0x17
        /*00ba*/ 	.short	(.L_35 - .L_34)
.L_34:
        /*00bc*/ 	.word	0x00000000
        /*00c0*/ 	.short	0x0002
        /*00c2*/ 	.short	0x0010
        /*00c4*/ 	.byte	0x00, 0xf4, 0x21, 0x00


	//----- nvinfo : EIATTR_KPARAM_INFO
	.align		4
.L_35:
        /*00c8*/ 	.byte	0x04, 0x17
        /*00ca*/ 	.short	(.L_37 - .L_36)
.L_36:
        /*00cc*/ 	.word	0x00000000
        /*00d0*/ 	.short	0x0001
        /*00d2*/ 	.short	0x0008
        /*00d4*/ 	.byte	0x00, 0xf4, 0x21, 0x00


	//----- nvinfo : EIATTR_KPARAM_INFO
	.align		4
.L_37:
        /*00d8*/ 	.byte	0x04, 0x17
        /*00da*/ 	.short	(.L_39 - .L_38)
.L_38:
        /*00dc*/ 	.word	0x00000000
        /*00e0*/ 	.short	0x0000
        /*00e2*/ 	.short	0x0000
        /*00e4*/ 	.byte	0x00, 0xf4, 0x21, 0x00


	//----- nvinfo : EIATTR_SPARSE_MMA_MASK
	.align		4
.L_39:
        /*00e8*/ 	.byte	0x03, 0x50
        /*00ea*/ 	.short	0x0000


	//----- nvinfo : EIATTR_MAXREG_COUNT
	.align		4
        /*00ec*/ 	.byte	0x03, 0x1b
        /*00ee*/ 	.short	0x00ff


	//----- nvinfo : EIATTR_EXIT_INSTR_OFFSETS
	.align		4
        /*00f0*/ 	.byte	0x04, 0x1c
        /*00f2*/ 	.short	(.L_41 - .L_40)


	//   ....[0]....
.L_40:
        /*00f4*/ 	.word	0x00000d60


	//----- nvinfo : EIATTR_REQNTID
	.align		4
.L_41:
        /*00f8*/ 	.byte	0x04, 0x10
        /*00fa*/ 	.short	(.L_43 - .L_42)
.L_42:
        /*00fc*/ 	.word	0x00000080
        /*0100*/ 	.word	0x00000001
        /*0104*/ 	.word	0x00000001


	//----- nvinfo : EIATTR_CBANK_PARAM_SIZE
	.align		4
.L_43:
        /*0108*/ 	.byte	0x03, 0x19
        /*010a*/ 	.short	0x006c


	//----- nvinfo : EIATTR_PARAM_CBANK
	.align		4
        /*010c*/ 	.byte	0x04, 0x0a
        /*010e*/ 	.short	(.L_45 - .L_44)
	.align		4
.L_44:
        /*0110*/ 	.word	index@(.nv.constant0.triton_poi_fused__native_batch_norm_legit_no_training_add_convolution_relu_45)
        /*0114*/ 	.short	0x0210
        /*0116*/ 	.short	0x006c


	//----- nvinfo : EIATTR_SW_WAR
	.align		4
.L_45:
        /*0118*/ 	.byte	0x04, 0x36
        /*011a*/ 	.short	(.L_47 - .L_46)
.L_46:
        /*011c*/ 	.word	0x00000008
.L_47:


//--------------------- .nv.callgraph             --------------------------
	.section	.nv.callgraph,"",@"SHT_CUDA_CALLGRAPH"
	.align	4
	.sectionentsize	8
	.align		4
        /*0000*/ 	.word	0x00000000
	.align		4
        /*0004*/ 	.word	0xffffffff
	.align		4
        /*0008*/ 	.word	0x00000000
	.align		4
        /*000c*/ 	.word	0xfffffffe
	.align		4
        /*0010*/ 	.word	0x00000000
	.align		4
        /*0014*/ 	.word	0xfffffffd
	.align		4
        /*0018*/ 	.word	0x00000000
	.align		4
        /*001c*/ 	.word	0xfffffffc


//--------------------- .nv.constant4             --------------------------
	.section	.nv.constant4,"a",@progbits
	.align	8
	.align		8
.nv.constant4:
        /*0000*/ 	.dword	_$_str
	.align		8
        /*0008*/ 	.dword	_$_str_$_2


//--------------------- .text.triton_poi_fused__native_batch_norm_legit_no_training_add_convolution_relu_45 --------------------------
	.section	.text.triton_poi_fused__native_batch_norm_legit_no_training_add_convolution_relu_45,"ax",@progbits
	.align	128
        .global         triton_poi_fused__native_batch_norm_legit_no_training_add_convolution_relu_45
        .type           triton_poi_fused__native_batch_norm_legit_no_training_add_convolution_relu_45,@function
        .size           triton_poi_fused__native_batch_norm_legit_no_training_add_convolution_relu_45,(.L_x_1 - triton_poi_fused__native_batch_norm_legit_no_training_add_convolution_relu_45)
        .other          triton_poi_fused__native_batch_norm_legit_no_training_add_convolution_relu_45,@"STO_CUDA_ENTRY STV_DEFAULT"
triton_poi_fused__native_batch_norm_legit_no_training_add_convolution_relu_45:
.text.triton_poi_fused__native_batch_norm_legit_no_training_add_convolution_relu_45:
[----:B------:R-:W-:Y:S01]  /*0000*/  LDC R1, c[0x0][0x28] ;  /* 0x00000a00ff017b82 */ /* 0x000fe20000000800 */
[----:B------:R-:W1:Y:S07]  /*0010*/  S2R R0, SR_TID.X ;  /* 0x0000000000007919 */ /* 0x000e6e0000002100 */
[----:B------:R-:W2:Y:S01]  /*0020*/  LDC.64 R2, c[0x0][0x260] ;  /* 0x00009800ff027b82 */ /* 0x000ea20000000a00 */
[----:B------:R-:W-:Y:S01]  /*0030*/  ULDC.64 UR4, c[0x0][0x208] ;  /* 0x0000820000047ab9 */ /* 0x000fe20000000a00 */
[----:B------:R-:W3:Y:S06]  /*0040*/  S2R R5, SR_CTAID.X ;  /* 0x0000000000057919 */ /* 0x000eec0000002500 */
[----:B------:R-:W4:Y:S08]  /*0050*/  LDC.64 R14, c[0x0][0x240] ;  /* 0x00009000ff0e7b82 */ /* 0x000f300000000a00 */
[----:B------:R-:W5:Y:S08]  /*0060*/  LDC.64 R8, c[0x0][0x230] ;  /* 0x00008c00ff087b82 */ /* 0x000f700000000a00 */
[----:B------:R-:W2:Y:S01]  /*0070*/  LDC.64 R32, c[0x0][0x218] ;  /* 0x00008600ff207b82 */ /* 0x000ea20000000a00 */
[----:B-1----:R-:W-:-:S07]  /*0080*/  SHF.L.U32 R0, R0, 0x2, RZ ;  /* 0x0000000200007819 */ /* 0x002fce00000006ff */
[----:B------:R-:W1:Y:S01]  /*0090*/  LDC.64 R22, c[0x0][0x258] ;  /* 0x00009600ff167b82 */ /* 0x000e620000000a00 */
[----:B---3--:R-:W-:Y:S02]  /*00a0*/  SHF.R.S32.HI R4, RZ, 0x15, R5 ;  /* 0x00000015ff047819 */ /* 0x008fe40000011405 */
[----:B------:R-:W-:Y:S02]  /*00b0*/  LOP3.LUT R0, R0, 0x1fc, RZ, 0xc0, !PT ;  /* 0x000001fc00007812 */ /* 0x000fe400078ec0ff */
[----:B------:R-:W-:Y:S02]  /*00c0*/  SGXT R4, R4, 0x1 ;  /* 0x000000010404781a */ /* 0x000fe40000000200 */
[----:B------:R-:W-:-:S04]  /*00d0*/  LEA R5, R5, R0, 0xa ;  /* 0x0000000005057211 */ /* 0x000fc800078e50ff */
[----:B------:R-:W-:-:S04]  /*00e0*/  LEA.HI R4, R4, R5, RZ, 0xc ;  /* 0x0000000504047211 */ /* 0x000fc800078f60ff */
[----:B------:R-:W-:Y:S02]  /*00f0*/  SHF.R.S32.HI R18, RZ, 0xc, R4 ;  /* 0x0000000cff127819 */ /* 0x000fe40000011404 */
[----:B------:R-:W-:Y:S02]  /*0100*/  IADD3 R4, R4, 0x200, RZ ;  /* 0x0000020004047810 */ /* 0x000fe40007ffe0ff */
[----:B------:R-:W-:Y:S02]  /*0110*/  LEA.HI R0, R18, R18, RZ, 0x5 ;  /* 0x0000001212007211 */ /* 0x000fe400078f28ff */
[----:B------:R-:W-:Y:S02]  /*0120*/  SHF.R.S32.HI R4, RZ, 0xc, R4 ;  /* 0x0000000cff047819 */ /* 0x000fe40000011404 */
[----:B------:R-:W-:Y:S02]  /*0130*/  LOP3.LUT R7, R0, 0xffffffe0, RZ, 0xc0, !PT ;  /* 0xffffffe000077812 */ /* 0x000fe400078ec0ff */
[----:B------:R-:W-:-:S02]  /*0140*/  LEA.HI R0, R4, R4, RZ, 0x5 ;  /* 0x0000000404007211 */ /* 0x000fc400078f28ff */
[----:B------:R-:W-:Y:S02]  /*0150*/  IADD3 R18, R18, -R7, RZ ;  /* 0x8000000712127210 */ /* 0x000fe40007ffe0ff */
[----:B------:R-:W-:Y:S01]  /*0160*/  LOP3.LUT R29, R0, 0xffffffe0, RZ, 0xc0, !PT ;  /* 0xffffffe0001d7812 */ /* 0x000fe200078ec0ff */
[----:B0-2---:R-:W-:Y:S01]  /*0170*/  IMAD.WIDE R32, R5, 0x4, R32 ;  /* 0x0000000405207825 */ /* 0x005fe200078e0220 */
[----:B------:R-:W0:Y:S03]  /*0180*/  LDC.64 R6, c[0x0][0x268] ;  /* 0x00009a00ff067b82 */ /* 0x000e260000000a00 */
[----:B------:R-:W-:-:S06]  /*0190*/  IMAD.WIDE R20, R18, 0x4, R2 ;  /* 0x0000000412147825 */ /* 0x000fcc00078e0202 */
[----:B------:R-:W2:Y:S01]  /*01a0*/  LDG.E.EL R20, desc[UR4][R20.64] ;  /* 0x0000000414147981 */ /* 0x000ea2000c2e1900 */
[----:B------:R-:W-:Y:S01]  /*01b0*/  IADD3 R29, R4, -R29, RZ ;  /* 0x8000001d041d7210 */ /* 0x000fe20007ffe0ff */
[----:B----4-:R-:W-:-:S04]  /*01c0*/  IMAD.WIDE R12, R18, 0x4, R14 ;  /* 0x00000004120c7825 */ /* 0x010fc800078e020e */
[C---:B------:R-:W-:Y:S01]  /*01d0*/  IMAD.WIDE R26, R29.reuse, 0x4, R2 ;  /* 0x000000041d1a7825 */ /* 0x040fe200078e0202 */
[----:B------:R-:W3:Y:S01]  /*01e0*/  LDG.E.EL R19, desc[UR4][R12.64] ;  /* 0x000000040c137981 */ /* 0x000ee2000c2e1900 */
[----:B------:R-:W4:Y:S02]  /*01f0*/  LDC.64 R2, c[0x0][0x270] ;  /* 0x00009c00ff027b82 */ /* 0x000f240000000a00 */
[----:B------:R-:W-:Y:S02]  /*0200*/  IMAD.WIDE R14, R29, 0x4, R14 ;  /* 0x000000041d0e7825 */ /* 0x000fe400078e020e */
[----:B------:R-:W3:Y:S02]  /*0210*/  LDG.E.EL R26, desc[UR4][R26.64] ;  /* 0x000000041a1a7981 */ /* 0x000ee4000c2e1900 */
[C---:B-----5:R-:W-:Y:S02]  /*0220*/  IMAD.WIDE R10, R18.reuse, 0x4, R8 ;  /* 0x00000004120a7825 */ /* 0x060fe400078e0208 */
[----:B------:R-:W5:Y:S02]  /*0230*/  LDG.E.EL R17, desc[UR4][R14.64] ;  /* 0x000000040e117981 */ /* 0x000f64000c2e1900 */
[----:B-1----:R-:W-:-:S02]  /*0240*/  IMAD.WIDE R36, R18, 0x4, R22 ;  /* 0x0000000412247825 */ /* 0x002fc400078e0216 */
[----:B------:R-:W3:Y:S04]  /*0250*/  LDG.E.EL R16, desc[UR4][R10.64] ;  /* 0x000000040a107981 */ /* 0x000ee8000c2e1900 */
[----:B------:R-:W5:Y:S04]  /*0260*/  LDG.E.EL R4, desc[UR4][R36.64] ;  /* 0x0000000424047981 */ /* 0x000f68000c2e1900 */
[----:B------:R-:W5:Y:S01]  /*0270*/  LDG.E.128 R12, desc[UR4][R32.64] ;  /* 0x00000004200c7981 */ /* 0x000f62000c1e1d00 */
[----:B0-----:R-:W-:-:S04]  /*0280*/  IMAD.WIDE R38, R18, 0x4, R6 ;  /* 0x0000000412267825 */ /* 0x001fc800078e0206 */
[----:B----4-:R-:W-:Y:S01]  /*0290*/  IMAD.WIDE R30, R18, 0x4, R2 ;  /* 0x00000004121e7825 */ /* 0x010fe200078e0202 */
[----:B------:R0:W4:Y:S04]  /*02a0*/  LDG.E.EL R0, desc[UR4][R38.64] ;  /* 0x0000000426007981 */ /* 0x000128000c2e1900 */
[----:B------:R-:W4:Y:S01]  /*02b0*/  LDG.E.EL R21, desc[UR4][R30.64] ;  /* 0x000000041e157981 */ /* 0x000f22000c2e1900 */
[----:B------:R-:W-:-:S03]  /*02c0*/  IMAD.WIDE R34, R29, 0x4, R8 ;  /* 0x000000041d227825 */ /* 0x000fc600078e0208 */
[----:B------:R-:W4:Y:S01]  /*02d0*/  LDG.E.128 R8, desc[UR4][R32.64+0x800] ;  /* 0x0008000420087981 */ /* 0x000f22000c1e1d00 */
[C---:B------:R-:W-:Y:S01]  /*02e0*/  IMAD.WIDE R22, R29.reuse, 0x4, R22 ;  /* 0x000000041d167825 */ /* 0x040fe200078e0216 */
[----:B0-----:R-:W0:Y:S02]  /*02f0*/  LDC.64 R38, c[0x0][0x228] ;  /* 0x00008a00ff267b82 */ /* 0x001e240000000a00 */
[----:B------:R-:W4:Y:S04]  /*0300*/  LDG.E.EL R24, desc[UR4][R34.64] ;  /* 0x0000000422187981 */ /* 0x000f28000c2e1900 */
[----:B------:R-:W4:Y:S01]  /*0310*/  LDG.E.EL R22, desc[UR4][R22.64] ;  /* 0x0000000416167981 */ /* 0x000f22000c2e1900 */
[----:B------:R-:W-:-:S04]  /*0320*/  IMAD.WIDE R6, R29, 0x4, R6 ;  /* 0x000000041d067825 */ /* 0x000fc800078e0206 */
[----:B------:R-:W-:Y:S01]  /*0330*/  IMAD.WIDE R2, R29, 0x4, R2 ;  /* 0x000000041d027825 */ /* 0x000fe200078e0202 */
[----:B------:R-:W4:Y:S04]  /*0340*/  LDG.E.EL R25, desc[UR4][R6.64] ;  /* 0x0000000406197981 */ /* 0x000f28000c2e1900 */
[----:B------:R1:W4:Y:S02]  /*0350*/  LDG.E.EL R27, desc[UR4][R2.64] ;  /* 0x00000004021b7981 */ /* 0x000324000c2e1900 */
[----:B-1----:R-:W-:Y:S01]  /*0360*/  HFMA2.MMA R3, -RZ, RZ, 1.625, 0 ;  /* 0x3e800000ff037435 */ /* 0x002fe200000001ff */
[----:B--2---:R-:W-:-:S04]  /*0370*/  FADD R20, R20, 9.9999997473787516356e-06 ;  /* 0x3727c5ac14147421 */ /* 0x004fc80000000000 */
[----:B------:R-:W1:Y:S02]  /*0380*/  MUFU.SQRT R28, R20 ;  /* 0x00000014001c7308 */ /* 0x000e640000002000 */
[C---:B-1----:R-:W-:Y:S02]  /*0390*/  FSETP.GT.AND P2, PT, R28.reuse, 8.50705917302346158658e+37, PT ;  /* 0x7e8000001c00780b */ /* 0x042fe40003f44000 */
[----:B------:R-:W-:Y:S01]  /*03a0*/  FSETP.GEU.AND P3, PT, R28, 1.175494350822287508e-38, PT ;  /* 0x008000001c00780b */ /* 0x000fe20003f6e000 */
[----:B---3--:R-:W-:-:S10]  /*03b0*/  FADD R26, R26, 9.9999997473787516356e-06 ;  /* 0x3727c5ac1a1a7421 */ /* 0x008fd40000000000 */
[----:B------:R-:W-:-:S04]  /*03c0*/  @P2 FMUL R28, R28, 0.25 ;  /* 0x3e8000001c1c2820 */ /* 0x000fc80000400000 */
[----:B------:R-:W-:-:S04]  /*03d0*/  @!P3 FMUL R28, R28, 16777216 ;  /* 0x4b8000001c1cb820 */ /* 0x000fc80000400000 */
[----:B------:R-:W1:Y:S01]  /*03e0*/  MUFU.RCP R2, R28 ;  /* 0x0000001c00027308 */ /* 0x000e620000001000 */
[----:B------:R-:W-:Y:S01]  /*03f0*/  FADD R19, R19, 9.9999997473787516356e-06 ;  /* 0x3727c5ac13137421 */ /* 0x000fe20000000000 */
[----:B-----5:R-:W-:Y:S01]  /*0400*/  FADD R17, R17, 9.9999997473787516356e-06 ;  /* 0x3727c5ac11117421 */ /* 0x020fe20000000000 */
[----:B------:R-:W-:-:S05]  /*0410*/  FSEL R23, R3, 1, P2 ;  /* 0x3f80000003177808 */ /* 0x000fca0001000000 */
[----:B------:R-:W2:Y:S01]  /*0420*/  MUFU.SQRT R7, R26 ;  /* 0x0000001a00077308 */ /* 0x000ea20000002000 */
[----:B------:R-:W-:Y:S01]  /*0430*/  FADD R14, R14, R16 ;  /* 0x000000100e0e7221 */ /* 0x000fe20000000000 */
[----:B------:R-:W-:-:S03]  /*0440*/  @!P3 FMUL R23, R23, 16777216 ;  /* 0x4b8000001717b820 */ /* 0x000fc60000400000 */
[----:B------:R-:W-:-:S03]  /*0450*/  FADD R37, -R4, R14 ;  /* 0x0000000e04257221 */ /* 0x000fc60000000100 */
[----:B------:R-:W3:Y:S01]  /*0460*/  MUFU.SQRT R19, R19 ;  /* 0x0000001300137308 */ /* 0x000ee20000002000 */
[----:B-1----:R-:W-:Y:S01]  /*0470*/  FMUL R2, R2, R23 ;  /* 0x0000001702027220 */ /* 0x002fe20000400000 */
[----:B------:R-:W-:-:S06]  /*0480*/  FADD R13, R13, R16 ;  /* 0x000000100d0d7221 */ /* 0x000fcc0000000000 */
[----:B------:R-:W1:Y:S01]  /*0490*/  MUFU.SQRT R17, R17 ;  /* 0x0000001100117308 */ /* 0x000e620000002000 */
[----:B------:R-:W-:Y:S01]  /*04a0*/  FMUL R28, R2, R37 ;  /* 0x00000025021c7220 */ /* 0x000fe20000400000 */
[C---:B--2---:R-:W-:Y:S01]  /*04b0*/  FSETP.GT.AND P3, PT, R7.reuse, 8.50705917302346158658e+37, PT ;  /* 0x7e8000000700780b */ /* 0x044fe20003f64000 */
[----:B------:R-:W2:Y:S01]  /*04c0*/  LDC.64 R36, c[0x0][0x238] ;  /* 0x00008e00ff247b82 */ /* 0x000ea20000000a00 */
[----:B------:R-:W-:Y:S01]  /*04d0*/  FADD R35, -R4, R13 ;  /* 0x0000000d04237221 */ /* 0x000fe20000000100 */
[----:B------:R-:W-:Y:S01]  /*04e0*/  FSETP.GEU.AND P5, PT, R7, 1.175494350822287508e-38, PT ;  /* 0x008000000700780b */ /* 0x000fe20003fae000 */
[--C-:B------:R-:W-:Y:S01]  /*04f0*/  FADD R12, R12, R16.reuse ;  /* 0x000000100c0c7221 */ /* 0x100fe20000000000 */
[----:B------:R-:W-:Y:S01]  /*0500*/  FADD R15, R15, R16 ;  /* 0x000000100f0f7221 */ /* 0x000fe20000000000 */
[----:B------:R-:W-:Y:S01]  /*0510*/  FMUL R16, R2, R35 ;  /* 0x0000002302107220 */ /* 0x000fe20000400000 */
[----:B---3--:R-:W-:Y:S02]  /*0520*/  FSETP.GT.AND P1, PT, R19, 8.50705917302346158658e+37, PT ;  /* 0x7e8000001300780b */ /* 0x008fe40003f24000 */
[----:B------:R-:W3:Y:S01]  /*0530*/  LDC.64 R34, c[0x0][0x248] ;  /* 0x00009200ff227b82 */ /* 0x000ee20000000a00 */
[----:B-1----:R-:W-:Y:S01]  /*0540*/  FSETP.GT.AND P2, PT, R17, 8.50705917302346158658e+37, PT ;  /* 0x7e8000001100780b */ /* 0x002fe20003f44000 */
[----:B------:R-:W-:Y:S01]  /*0550*/  FADD R31, -R4, R12 ;  /* 0x0000000c041f7221 */ /* 0x000fe20000000100 */
[----:B------:R-:W-:-:S02]  /*0560*/  FSETP.GEU.AND P0, PT, R19, 1.175494350822287508e-38, PT ;  /* 0x008000001300780b */ /* 0x000fc40003f0e000 */
[----:B------:R-:W-:Y:S01]  /*0570*/  FSETP.GEU.AND P4, PT, R17, 1.175494350822287508e-38, PT ;  /* 0x008000001100780b */ /* 0x000fe20003f8e000 */
[----:B------:R-:W-:Y:S01]  /*0580*/  @P3 FMUL R7, R7, 0.25 ;  /* 0x3e80000007073820 */ /* 0x000fe20000400000 */
[----:B------:R-:W-:Y:S01]  /*0590*/  FADD R23, -R4, R15 ;  /* 0x0000000f04177221 */ /* 0x000fe20000000100 */
[----:B------:R-:W-:Y:S01]  /*05a0*/  FMUL R6, R2, R31 ;  /* 0x0000001f02067220 */ /* 0x000fe20000400000 */
[----:B0-----:R-:W-:-:S04]  /*05b0*/  IMAD.WIDE R30, R18, 0x4, R38 ;  /* 0x00000004121e7825 */ /* 0x001fc800078e0226 */
[----:B------:R-:W-:Y:S01]  /*05c0*/  @!P5 FMUL R7, R7, 16777216 ;  /* 0x4b8000000707d820 */ /* 0x000fe20000400000 */
[----:B------:R-:W-:Y:S01]  /*05d0*/  @P1 FMUL R19, R19, 0.25 ;  /* 0x3e80000013131820 */ /* 0x000fe20000400000 */
[----:B------:R-:W-:-:S04]  /*05e0*/  IMAD.WIDE R38, R29, 0x4, R38 ;  /* 0x000000041d267825 */ /* 0x000fc800078e0226 */
[----:B------:R-:W-:Y:S01]  /*05f0*/  @P2 FMUL R17, R17, 0.25 ;  /* 0x3e80000011112820 */ /* 0x000fe20000400000 */
[----:B------:R-:W-:Y:S01]  /*0600*/  FMUL R20, R2, R23 ;  /* 0x0000001702147220 */ /* 0x000fe20000400000 */
[--C-:B----4-:R-:W-:Y:S01]  /*0610*/  FADD R8, R8, R24.reuse ;  /* 0x0000001808087221 */ /* 0x110fe20000000000 */
[----:B------:R0:W1:Y:S01]  /*0620*/  MUFU.RCP R23, R7 ;  /* 0x0000000700177308 */ /* 0x0000620000001000 */
[----:B------:R-:W-:Y:S01]  /*0630*/  @!P0 FMUL R19, R19, 16777216 ;  /* 0x4b80000013138820 */ /* 0x000fe20000400000 */
[----:B------:R-:W-:Y:S01]  /*0640*/  @!P4 FMUL R17, R17, 16777216 ;  /* 0x4b8000001111c820 */ /* 0x000fe20000400000 */
[C-C-:B------:R-:W-:Y:S01]  /*0650*/  FFMA R2, R0.reuse, R6, R21.reuse ;  /* 0x0000000600027223 */ /* 0x140fe20000000015 */
[----:B------:R-:W-:Y:S01]  /*0660*/  FFMA R6, R0, R16, R21 ;  /* 0x0000001000067223 */ /* 0x000fe20000000015 */
[----:B------:R-:W-:Y:S01]  /*0670*/  FSEL R16, R3, 1, P3 ;  /* 0x3f80000003107808 */ /* 0x000fe20001800000 */
[--C-:B------:R-:W-:Y:S01]  /*0680*/  FADD R9, R9, R24.reuse ;  /* 0x0000001809097221 */ /* 0x100fe20000000000 */
[--C-:B------:R-:W-:Y:S01]  /*0690*/  FADD R10, R10, R24.reuse ;  /* 0x000000180a0a7221 */ /* 0x100fe20000000000 */
[----:B------:R-:W-:Y:S01]  /*06a0*/  FADD R11, R11, R24 ;  /* 0x000000180b0b7221 */ /* 0x000fe20000000000 */
[----:B0-----:R2:W4:Y:S01]  /*06b0*/  LDG.E.EL R7, desc[UR4][R38.64] ;  /* 0x0000000426077981 */ /* 0x001522000c2e1900 */
[----:B------:R0:W-:Y:S01]  /*06c0*/  MUFU.RCP R26, R19 ;  /* 0x00000013001a7308 */ /* 0x0001e20000001000 */
[----:B------:R-:W-:-:S02]  /*06d0*/  @!P5 FMUL R16, R16, 16777216 ;  /* 0x4b8000001010d820 */ /* 0x000fc40000400000 */
[----:B------:R-:W5:Y:S01]  /*06e0*/  LDG.E.EL R31, desc[UR4][R30.64] ;  /* 0x000000041e1f7981 */ /* 0x000f62000c2e1900 */
[----:B--2---:R-:W-:-:S04]  /*06f0*/  IMAD.WIDE R38, R18, 0x4, R36 ;  /* 0x0000000412267825 */ /* 0x004fc800078e0224 */
[----:B------:R2:W3:Y:S01]  /*0700*/  MUFU.RCP R4, R17 ;  /* 0x0000001100047308 */ /* 0x0004e20000001000 */
[----:B------:R-:W-:Y:S01]  /*0710*/  IMAD.WIDE R36, R29, 0x4, R36 ;  /* 0x000000041d247825 */ /* 0x000fe200078e0224 */
[----:B0-----:R-:W-:-:S03]  /*0720*/  FSEL R19, R3, 1, P1 ;  /* 0x3f80000003137808 */ /* 0x001fc60000800000 */
[----:B------:R-:W-:Y:S01]  /*0730*/  FFMA R20, R0, R20, R21 ;  /* 0x0000001400147223 */ /* 0x000fe20000000015 */
[----:B-1----:R-:W-:Y:S01]  /*0740*/  FMUL R23, R23, R16 ;  /* 0x0000001017177220 */ /* 0x002fe20000400000 */
[----:B------:R-:W4:Y:S01]  /*0750*/  LDG.E.EL R30, desc[UR4][R38.64] ;  /* 0x00000004261e7981 */ /* 0x000f22000c2e1900 */
[----:B--2---:R-:W-:-:S03]  /*0760*/  FSEL R17, R3, 1, P2 ;  /* 0x3f80000003117808 */ /* 0x004fc60001000000 */
[----:B------:R3:W2:Y:S01]  /*0770*/  LDG.E.EL R3, desc[UR4][R36.64] ;  /* 0x0000000424037981 */ /* 0x0006a2000c2e1900 */
[----:B------:R-:W-:Y:S01]  /*0780*/  FFMA R21, R0, R28, R21 ;  /* 0x0000001c00157223 */ /* 0x000fe20000000015 */
[C---:B------:R-:W-:Y:S01]  /*0790*/  FADD R24, -R22.reuse, R8 ;  /* 0x0000000816187221 */ /* 0x040fe20000000100 */
[----:B------:R-:W-:Y:S01]  /*07a0*/  FADD R40, -R22, R10 ;  /* 0x0000000a16287221 */ /* 0x000fe20000000100 */
[----:B---3--:R-:W-:-:S04]  /*07b0*/  IMAD.WIDE R36, R18, 0x4, R34 ;  /* 0x0000000412247825 */ /* 0x008fc800078e0222 */
[----:B------:R-:W-:Y:S01]  /*07c0*/  FADD R38, -R22, R9 ;  /* 0x0000000916267221 */ /* 0x000fe20000000100 */
[----:B------:R-:W-:Y:S01]  /*07d0*/  @!P4 FMUL R17, R17, 16777216 ;  /* 0x4b8000001111c820 */ /* 0x000fe20000400000 */
[----:B------:R0:W3:Y:S02]  /*07e0*/  LDG.E.EL R28, desc[UR4][R36.64] ;  /* 0x00000004241c7981 */ /* 0x0000e4000c2e1900 */
[C---:B------:R-:W-:Y:S01]  /*07f0*/  FMUL R38, R23.reuse, R38 ;  /* 0x0000002617267220 */ /* 0x040fe20000400000 */
[----:B------:R-:W-:Y:S02]  /*0800*/  FMUL R0, R4, R17 ;  /* 0x0000001104007220 */ /* 0x000fe40000400000 */
[----:B------:R-:W1:Y:S01]  /*0810*/  LDC.64 R16, c[0x0][0x250] ;  /* 0x00009400ff107b82 */ /* 0x000e620000000a00 */
[----:B0-----:R-:W-:Y:S01]  /*0820*/  FADD R36, -R22, R11 ;  /* 0x0000000b16247221 */ /* 0x001fe20000000100 */
[C---:B------:R-:W-:Y:S01]  /*0830*/  FMUL R22, R23.reuse, R24 ;  /* 0x0000001817167220 */ /* 0x040fe20000400000 */
[----:B------:R-:W-:-:S02]  /*0840*/  FMUL R24, R23, R40 ;  /* 0x0000002817187220 */ /* 0x000fc40000400000 */
[----:B------:R-:W-:Y:S01]  /*0850*/  FMUL R36, R23, R36 ;  /* 0x0000002417247220 */ /* 0x000fe20000400000 */
[C-C-:B------:R-:W-:Y:S01]  /*0860*/  FFMA R22, R25.reuse, R22, R27.reuse ;  /* 0x0000001619167223 */ /* 0x140fe2000000001b */
[C-C-:B------:R-:W-:Y:S01]  /*0870*/  FFMA R23, R25.reuse, R38, R27.reuse ;  /* 0x0000002619177223 */ /* 0x140fe2000000001b */
[C-C-:B------:R-:W-:Y:S01]  /*0880*/  FFMA R24, R25.reuse, R24, R27.reuse ;  /* 0x0000001819187223 */ /* 0x140fe2000000001b */
[----:B------:R-:W-:Y:S02]  /*0890*/  FFMA R25, R25, R36, R27 ;  /* 0x0000002419197223 */ /* 0x000fe4000000001b */
[----:B------:R-:W0:Y:S01]  /*08a0*/  LDC.64 R36, c[0x0][0x210] ;  /* 0x00008400ff247b82 */ /* 0x000e220000000a00 */
[----:B------:R-:W-:-:S04]  /*08b0*/  @!P0 FMUL R19, R19, 16777216 ;  /* 0x4b80000013138820 */ /* 0x000fc80000400000 */
[----:B------:R-:W-:Y:S01]  /*08c0*/  FMUL R26, R26, R19 ;  /* 0x000000131a1a7220 */ /* 0x000fe20000400000 */
[----:B-1----:R-:W-:-:S04]  /*08d0*/  IMAD.WIDE R18, R18, 0x4, R16 ;  /* 0x0000000412127825 */ /* 0x002fc800078e0210 */
[----:B------:R-:W-:-:S04]  /*08e0*/  IMAD.WIDE R16, R29, 0x4, R16 ;  /* 0x000000041d107825 */ /* 0x000fc800078e0210 */
[----:B------:R-:W-:Y:S01]  /*08f0*/  IMAD.WIDE R34, R29, 0x4, R34 ;  /* 0x000000041d227825 */ /* 0x000fe200078e0222 */
[----:B------:R5:W2:Y:S04]  /*0900*/  LDG.E.EL R27, desc[UR4][R16.64] ;  /* 0x00000004101b7981 */ /* 0x000aa8000c2e1900 */
[----:B------:R1:W3:Y:S01]  /*0910*/  LDG.E.EL R29, desc[UR4][R18.64] ;  /* 0x00000004121d7981 */ /* 0x0002e2000c2e1900 */
[----:B0-----:R-:W-:-:S03]  /*0920*/  IMAD.WIDE R36, R5, 0x4, R36 ;  /* 0x0000000405247825 */ /* 0x001fc600078e0224 */
[----:B------:R0:W2:Y:S04]  /*0930*/  LDG.E.EL R4, desc[UR4][R34.64] ;  /* 0x0000000422047981 */ /* 0x0000a8000c2e1900 */
[----:B------:R-:W5:Y:S02]  /*0940*/  LDG.E.128 R16, desc[UR4][R36.64] ;  /* 0x0000000424107981 */ /* 0x000f64000c1e1d00 */
[--C-:B-----5:R-:W-:Y:S01]  /*0950*/  FADD R16, R16, R31.reuse ;  /* 0x0000001f10107221 */ /* 0x120fe20000000000 */
[--C-:B------:R-:W-:Y:S01]  /*0960*/  FADD R17, R17, R31.reuse ;  /* 0x0000001f11117221 */ /* 0x100fe20000000000 */
[--C-:B-1----:R-:W-:Y:S01]  /*0970*/  FADD R18, R18, R31.reuse ;  /* 0x0000001f12127221 */ /* 0x102fe20000000000 */
[----:B------:R-:W-:Y:S01]  /*0980*/  FADD R19, R19, R31 ;  /* 0x0000001f13137221 */ /* 0x000fe20000000000 */
[C---:B----4-:R-:W-:Y:S01]  /*0990*/  FADD R31, -R30.reuse, R16 ;  /* 0x000000101e1f7221 */ /* 0x050fe20000000100 */
[C---:B0-----:R-:W-:Y:S01]  /*09a0*/  FADD R34, -R30.reuse, R17 ;  /* 0x000000111e227221 */ /* 0x041fe20000000100 */
[C---:B------:R-:W-:Y:S01]  /*09b0*/  FADD R39, -R30.reuse, R18 ;  /* 0x000000121e277221 */ /* 0x040fe20000000100 */
[----:B------:R-:W-:Y:S01]  /*09c0*/  FADD R35, -R30, R19 ;  /* 0x000000131e237221 */ /* 0x000fe20000000100 */
[----:B------:R0:W-:Y:S04]  /*09d0*/  STG.E.128 desc[UR4][R36.64], R16 ;  /* 0x0000001024007986 */ /* 0x0001e8000c101d04 */
[----:B0-----:R-:W4:Y:S01]  /*09e0*/  LDG.E.128 R16, desc[UR4][R36.64+0x800] ;  /* 0x0008000424107981 */ /* 0x001f22000c1e1d00 */
[C---:B------:R-:W-:Y:S01]  /*09f0*/  FMUL R35, R26.reuse, R35 ;  /* 0x000000231a237220 */ /* 0x040fe20000400000 */
[C---:B------:R-:W-:Y:S01]  /*0a00*/  FMUL R30, R26.reuse, R39 ;  /* 0x000000271a1e7220 */ /* 0x040fe20000400000 */
[----:B------:R-:W-:-:S02]  /*0a10*/  FMUL R31, R26, R31 ;  /* 0x0000001f1a1f7220 */ /* 0x000fc40000400000 */
[--C-:B---3--:R-:W-:Y:S01]  /*0a20*/  FFMA R35, R28, R35, R29.reuse ;  /* 0x000000231c237223 */ /* 0x108fe2000000001d */
[----:B------:R-:W-:Y:S01]  /*0a30*/  FMUL R34, R26, R34 ;  /* 0x000000221a227220 */ /* 0x000fe20000400000 */
[C-C-:B------:R-:W-:Y:S01]  /*0a40*/  FFMA R30, R28.reuse, R30, R29.reuse ;  /* 0x0000001e1c1e7223 */ /* 0x140fe2000000001d */
[C-C-:B------:R-:W-:Y:S02]  /*0a50*/  FFMA R31, R28.reuse, R31, R29.reuse ;  /* 0x0000001f1c1f7223 */ /* 0x140fe4000000001d */
[----:B------:R-:W-:Y:S01]  /*0a60*/  FSETP.GEU.AND P5, PT, R35, -R20, PT ;  /* 0x800000142300720b */ /* 0x000fe20003fae000 */
[----:B------:R-:W-:Y:S01]  /*0a70*/  FFMA R34, R28, R34, R29 ;  /* 0x000000221c227223 */ /* 0x000fe2000000001d */
[----:B------:R-:W-:Y:S01]  /*0a80*/  FADD R20, R20, R35 ;  /* 0x0000002314147221 */ /* 0x000fe20000000000 */
[----:B------:R-:W-:Y:S01]  /*0a90*/  FSETP.GEU.AND P6, PT, R30, -R21, PT ;  /* 0x800000151e00720b */ /* 0x000fe20003fce000 */
[----:B------:R-:W-:Y:S02]  /*0aa0*/  FADD R21, R21, R30 ;  /* 0x0000001e15157221 */ /* 0x000fe40000000000 */
[----:B------:R-:W-:Y:S01]  /*0ab0*/  FSETP.GEU.AND P3, PT, R34, -R6, PT ;  /* 0x800000062200720b */ /* 0x000fe20003f6e000 */
[----:B------:R-:W-:-:S02]  /*0ac0*/  FADD R34, R6, R34 ;  /* 0x0000002206227221 */ /* 0x000fc40000000000 */
[----:B------:R-:W-:Y:S02]  /*0ad0*/  FSEL R6, R21, RZ, P6 ;  /* 0x000000ff15067208 */ /* 0x000fe40003000000 */
[----:B------:R-:W-:Y:S01]  /*0ae0*/  FSETP.GEU.AND P4, PT, R31, -R2, PT ;  /* 0x800000021f00720b */ /* 0x000fe20003f8e000 */
[--C-:B----4-:R-:W-:Y:S01]  /*0af0*/  FADD R16, R16, R7.reuse ;  /* 0x0000000710107221 */ /* 0x110fe20000000000 */
[--C-:B------:R-:W-:Y:S01]  /*0b00*/  FADD R17, R17, R7.reuse ;  /* 0x0000000711117221 */ /* 0x100fe20000000000 */
[--C-:B------:R-:W-:Y:S01]  /*0b10*/  FADD R18, R18, R7.reuse ;  /* 0x0000000712127221 */ /* 0x100fe20000000000 */
[----:B------:R-:W-:Y:S01]  /*0b20*/  FADD R19, R19, R7 ;  /* 0x0000000713137221 */ /* 0x000fe20000000000 */
[C---:B--2---:R-:W-:Y:S01]  /*0b30*/  FADD R7, -R3.reuse, R16 ;  /* 0x0000001003077221 */ /* 0x044fe20000000100 */
[C---:B------:R-:W-:Y:S01]  /*0b40*/  FADD R29, -R3.reuse, R17 ;  /* 0x00000011031d7221 */ /* 0x040fe20000000100 */
[C---:B------:R-:W-:Y:S01]  /*0b50*/  FADD R35, -R3.reuse, R18 ;  /* 0x0000001203237221 */ /* 0x040fe20000000100 */
[----:B------:R-:W-:Y:S01]  /*0b60*/  FADD R3, -R3, R19 ;  /* 0x0000001303037221 */ /* 0x000fe20000000100 */
[C---:B------:R-:W-:Y:S01]  /*0b70*/  FMUL R7, R0.reuse, R7 ;  /* 0x0000000700077220 */ /* 0x040fe20000400000 */
[C---:B------:R-:W-:Y:S01]  /*0b80*/  FMUL R26, R0.reuse, R29 ;  /* 0x0000001d001a7220 */ /* 0x040fe20000400000 */
[C---:B------:R-:W-:Y:S01]  /*0b90*/  FMUL R28, R0.reuse, R35 ;  /* 0x00000023001c7220 */ /* 0x040fe20000400000 */
[----:B------:R-:W-:Y:S01]  /*0ba0*/  FMUL R30, R0, R3 ;  /* 0x00000003001e7220 */ /* 0x000fe20000400000 */
[C-C-:B------:R-:W-:Y:S01]  /*0bb0*/  FFMA R7, R4.reuse, R7, R27.reuse ;  /* 0x0000000704077223 */ /* 0x140fe2000000001b */
[C-C-:B------:R-:W-:Y:S01]  /*0bc0*/  FFMA R0, R4.reuse, R26, R27.reuse ;  /* 0x0000001a04007223 */ /* 0x140fe2000000001b */
[C-C-:B------:R-:W-:Y:S01]  /*0bd0*/  FFMA R3, R4.reuse, R28, R27.reuse ;  /* 0x0000001c04037223 */ /* 0x140fe2000000001b */
[----:B------:R-:W-:-:S02]  /*0be0*/  FFMA R30, R4, R30, R27 ;  /* 0x0000001e041e7223 */ /* 0x000fc4000000001b */
[----:B------:R-:W0:Y:S01]  /*0bf0*/  LDC.64 R26, c[0x0][0x220] ;  /* 0x00008800ff1a7b82 */ /* 0x000e220000000a00 */
[----:B------:R-:W-:Y:S01]  /*0c00*/  FSETP.GEU.AND P1, PT, R7, -R22, PT ;  /* 0x800000160700720b */ /* 0x000fe20003f2e000 */
[----:B------:R-:W-:Y:S01]  /*0c10*/  FADD R22, R22, R7 ;  /* 0x0000000716167221 */ /* 0x000fe20000000000 */
[----:B------:R-:W-:Y:S01]  /*0c20*/  FSETP.GEU.AND P2, PT, R30, -R25, PT ;  /* 0x800000191e00720b */ /* 0x000fe20003f4e000 */
[----:B------:R-:W-:Y:S01]  /*0c30*/  FADD R4, R2, R31 ;  /* 0x0000001f02047221 */ /* 0x000fe20000000000 */
[----:B------:R-:W-:Y:S01]  /*0c40*/  FSETP.GEU.AND P0, PT, R0, -R23, PT ;  /* 0x800000170000720b */ /* 0x000fe20003f0e000 */
[----:B------:R-:W-:Y:S01]  /*0c50*/  FADD R25, R25, R30 ;  /* 0x0000001e19197221 */ /* 0x000fe20000000000 */
[----:B------:R-:W-:Y:S01]  /*0c60*/  FSETP.GEU.AND P6, PT, R3, -R24, PT ;  /* 0x800000180300720b */ /* 0x000fe20003fce000 */
[----:B------:R-:W-:Y:S01]  /*0c70*/  FADD R0, R23, R0 ;  /* 0x0000000017007221 */ /* 0x000fe20000000000 */
[----:B------:R-:W-:Y:S01]  /*0c80*/  FADD R3, R24, R3 ;  /* 0x0000000318037221 */ /* 0x000fe20000000000 */
[----:B------:R-:W-:-:S02]  /*0c90*/  FSEL R7, R20, RZ, P5 ;  /* 0x000000ff14077208 */ /* 0x000fc40002800000 */
[----:B------:R-:W-:Y:S02]  /*0ca0*/  FSEL R20, R22, RZ, P1 ;  /* 0x000000ff16147208 */ /* 0x000fe40000800000 */
[----:B------:R-:W-:Y:S02]  /*0cb0*/  FSEL R4, R4, RZ, P4 ;  /* 0x000000ff04047208 */ /* 0x000fe40002000000 */
[----:B------:R-:W-:Y:S02]  /*0cc0*/  FSEL R23, R25, RZ, P2 ;  /* 0x000000ff19177208 */ /* 0x000fe40001000000 */
[----:B------:R-:W-:Y:S02]  /*0cd0*/  FSEL R21, R0, RZ, P0 ;  /* 0x000000ff00157208 */ /* 0x000fe40000000000 */
[----:B------:R-:W-:Y:S01]  /*0ce0*/  FSEL R22, R3, RZ, P6 ;  /* 0x000000ff03167208 */ /* 0x000fe20003000000 */
[----:B0-----:R-:W-:Y:S01]  /*0cf0*/  IMAD.WIDE R26, R5, 0x4, R26 ;  /* 0x00000004051a7825 */ /* 0x001fe200078e021a */
[----:B------:R-:W-:Y:S01]  /*0d00*/  FSEL R5, R34, RZ, P3 ;  /* 0x000000ff22057208 */ /* 0x000fe20001800000 */
[----:B------:R-:W-:Y:S04]  /*0d10*/  STG.E.128 desc[UR4][R36.64+0x800], R16 ;  /* 0x0008001024007986 */ /* 0x000fe8000c101d04 */
[----:B------:R-:W-:Y:S04]  /*0d20*/  STG.E.128 desc[UR4][R32.64], R12 ;  /* 0x0000000c20007986 */ /* 0x000fe8000c101d04 */
[----:B------:R-:W-:Y:S04]  /*0d30*/  STG.E.128 desc[UR4][R32.64+0x800], R8 ;  /* 0x0008000820007986 */ /* 0x000fe8000c101d04 */
[----:B------:R-:W-:Y:S04]  /*0d40*/  STG.E.128 desc[UR4][R26.64], R4 ;  /* 0x000000041a007986 */ /* 0x000fe8000c101d04 */
[----:B------:R-:W-:Y:S01]  /*0d50*/  STG.E.128 desc[UR4][R26.64+0x800], R20 ;  /* 0x000800141a007986 */ /* 0x000fe2000c101d04 */
[----:B------:R-:W-:Y:S05]  /*0d60*/  EXIT ;  /* 0x000000000000794d */ /* 0x000fea0003800000 */
.L_x_0:
[----:B------:R-:W-:-:S00]  /*0d70*/  BRA `(.L_x_0) ;  /* 0xfffffffc00fc7947 */ /* 0x000fc0000383ffff */
[----:B------:R-:W-:-:S00]  /*0d80*/  NOP ;  /* 0x0000000000007918 */ /* 0x000fc00000000000 */
[----:B------:R-:W-:-:S00]  /*0d90*/  NOP ;  /* 0x0000000000007918 */ /* 0x000fc00000000000 */
[----:B------:R-:W-:-:S00]  /*0da0*/  NOP ;  /* 0x0000000000007918 */ /* 0x000fc00000000000 */
[----:B------:R-:W-:-:S00]  /*0db0*/  NOP ;  /* 0x0000000000007918 */ /* 0x000fc00000000000 */
[----:B------:R-:W-:-:S00]  /*0dc0*/  NOP ;  /* 0x0000000000007918 */ /* 0x000fc00000000000 */
[----:B------:R-:W-:-:S00]  /*0dd0*/  NOP ;  /* 0x0000000000007918 */ /* 0x000fc00000000000 */
[----:B------:R-:W-:-:S00]  /*0de0*/  NOP ;  /* 0x0000000000007918 */ /* 0x000fc00000000000 */
[----:B------:R-:W-:-:S00]  /*0df0*/  NOP ;  /* 0x0000000000007918 */ /* 0x000fc00000000000 */
.L_x_1:


//--------------------- .nv.global.init           --------------------------
	.section	.nv.global.init,"aw",@progbits
.nv.global.init:
	.type		_$_str,@object
	.size		_$_str,(_$_str_$_2 - _$_str)
_$_str:
        /*0000*/ 	.byte	0x5f, 0x5f, 0x43, 0x55, 0x44, 0x41, 0x5f, 0x46, 0x54, 0x5a, 0x00
	.type		_$_str_$_2,@object
	.size		_$_str_$_2,(.L_1 - _$_str_$_2)
_$_str_$_2:
        /*000b*/ 	.byte	0x5f, 0x5f, 0x43, 0x55, 0x44, 0x41, 0x5f, 0x50, 0x52, 0x45, 0x43, 0x5f, 0x53, 0x51, 0x52, 0x54
        /*001b*/ 	.byte	0x00
.L_1:


//--------------------- .nv.constant0.triton_poi_fused__native_batch_norm_legit_no_training_add_convolution_relu_45 --------------------------
	.section	.nv.constant0.triton_poi_fused__native_batch_norm_legit_no_training_add_convolution_relu_45,"a",@progbits
	.sectionflags	@""
	.align	4
.nv.constant0.triton_poi_fused__native_batch_norm_legit_no_training_add_convolution_relu_45:
	.zero		636
